//
// Generated by NVIDIA NVVM Compiler
//
// Compiler Build ID: CL-36424714
// Cuda compilation tools, release 13.0, V13.0.88
// Based on NVVM 20.0.0
//

.version 9.0
.target sm_100
.address_size 64

	// .globl	_Z13kernelgpuFluxIdEvPT_S1_S1_S1_S1_S1_S1_S0_iiiiiiii

.visible .entry _Z13kernelgpuFluxIdEvPT_S1_S1_S1_S1_S1_S1_S0_iiiiiiii(
	.param .u64 .ptr .align 1 _Z13kernelgpuFluxIdEvPT_S1_S1_S1_S1_S1_S1_S0_iiiiiiii_param_0,
	.param .u64 .ptr .align 1 _Z13kernelgpuFluxIdEvPT_S1_S1_S1_S1_S1_S1_S0_iiiiiiii_param_1,
	.param .u64 .ptr .align 1 _Z13kernelgpuFluxIdEvPT_S1_S1_S1_S1_S1_S1_S0_iiiiiiii_param_2,
	.param .u64 .ptr .align 1 _Z13kernelgpuFluxIdEvPT_S1_S1_S1_S1_S1_S1_S0_iiiiiiii_param_3,
	.param .u64 .ptr .align 1 _Z13kernelgpuFluxIdEvPT_S1_S1_S1_S1_S1_S1_S0_iiiiiiii_param_4,
	.param .u64 .ptr .align 1 _Z13kernelgpuFluxIdEvPT_S1_S1_S1_S1_S1_S1_S0_iiiiiiii_param_5,
	.param .u64 .ptr .align 1 _Z13kernelgpuFluxIdEvPT_S1_S1_S1_S1_S1_S1_S0_iiiiiiii_param_6,
	.param .f64 _Z13kernelgpuFluxIdEvPT_S1_S1_S1_S1_S1_S1_S0_iiiiiiii_param_7,
	.param .u32 _Z13kernelgpuFluxIdEvPT_S1_S1_S1_S1_S1_S1_S0_iiiiiiii_param_8,
	.param .u32 _Z13kernelgpuFluxIdEvPT_S1_S1_S1_S1_S1_S1_S0_iiiiiiii_param_9,
	.param .u32 _Z13kernelgpuFluxIdEvPT_S1_S1_S1_S1_S1_S1_S0_iiiiiiii_param_10,
	.param .u32 _Z13kernelgpuFluxIdEvPT_S1_S1_S1_S1_S1_S1_S0_iiiiiiii_param_11,
	.param .u32 _Z13kernelgpuFluxIdEvPT_S1_S1_S1_S1_S1_S1_S0_iiiiiiii_param_12,
	.param .u32 _Z13kernelgpuFluxIdEvPT_S1_S1_S1_S1_S1_S1_S0_iiiiiiii_param_13,
	.param .u32 _Z13kernelgpuFluxIdEvPT_S1_S1_S1_S1_S1_S1_S0_iiiiiiii_param_14,
	.param .u32 _Z13kernelgpuFluxIdEvPT_S1_S1_S1_S1_S1_S1_S0_iiiiiiii_param_15
)
{
	.reg .pred 	%p<3>;
	.reg .b32 	%r<12>;
	.reg .b64 	%rd<14>;
	.reg .b64 	%fd<6>;

	ld.param.u64 	%rd4, [_Z13kernelgpuFluxIdEvPT_S1_S1_S1_S1_S1_S1_S0_iiiiiiii_param_0];
	ld.param.u64 	%rd5, [_Z13kernelgpuFluxIdEvPT_S1_S1_S1_S1_S1_S1_S0_iiiiiiii_param_2];
	ld.param.u64 	%rd6, [_Z13kernelgpuFluxIdEvPT_S1_S1_S1_S1_S1_S1_S0_iiiiiiii_param_6];
	ld.param.u32 	%r6, [_Z13kernelgpuFluxIdEvPT_S1_S1_S1_S1_S1_S1_S0_iiiiiiii_param_9];
	mov.u32 	%r7, %tid.x;
	mov.u32 	%r8, %ctaid.x;
	mov.u32 	%r1, %ntid.x;
	mad.lo.s32 	%r11, %r8, %r1, %r7;
	setp.ge.s32 	%p1, %r11, %r6;
	@%p1 bra 	$L__BB0_3;
	mov.u32 	%r9, %nctaid.x;
	mul.lo.s32 	%r3, %r1, %r9;
	cvta.to.global.u64 	%rd1, %rd6;
	cvta.to.global.u64 	%rd2, %rd5;
	cvta.to.global.u64 	%rd3, %rd4;
	mul.wide.s32 	%rd9, %r6, 8;
$L__BB0_2:
	ld.global.f64 	%fd1, [%rd1];
	add.s32 	%r10, %r11, %r6;
	mul.wide.s32 	%rd7, %r10, 8;
	add.s64 	%rd8, %rd2, %rd7;
	ld.global.f64 	%fd2, [%rd8];
	add.s64 	%rd10, %rd8, %rd9;
	ld.global.f64 	%fd3, [%rd10];
	mul.f64 	%fd4, %fd1, %fd2;
	mul.wide.s32 	%rd11, %r11, 8;
	add.s64 	%rd12, %rd3, %rd11;
	st.global.f64 	[%rd12], %fd4;
	mul.f64 	%fd5, %fd1, %fd3;
	add.s64 	%rd13, %rd12, %rd9;
	st.global.f64 	[%rd13], %fd5;
	add.s32 	%r11, %r11, %r3;
	setp.lt.s32 	%p2, %r11, %r6;
	@%p2 bra 	$L__BB0_2;
$L__BB0_3:
	ret;

}
	// .globl	_Z13kernelgpuFluxIfEvPT_S1_S1_S1_S1_S1_S1_S0_iiiiiiii
.visible .entry _Z13kernelgpuFluxIfEvPT_S1_S1_S1_S1_S1_S1_S0_iiiiiiii(
	.param .u64 .ptr .align 1 _Z13kernelgpuFluxIfEvPT_S1_S1_S1_S1_S1_S1_S0_iiiiiiii_param_0,
	.param .u64 .ptr .align 1 _Z13kernelgpuFluxIfEvPT_S1_S1_S1_S1_S1_S1_S0_iiiiiiii_param_1,
	.param .u64 .ptr .align 1 _Z13kernelgpuFluxIfEvPT_S1_S1_S1_S1_S1_S1_S0_iiiiiiii_param_2,
	.param .u64 .ptr .align 1 _Z13kernelgpuFluxIfEvPT_S1_S1_S1_S1_S1_S1_S0_iiiiiiii_param_3,
	.param .u64 .ptr .align 1 _Z13kernelgpuFluxIfEvPT_S1_S1_S1_S1_S1_S1_S0_iiiiiiii_param_4,
	.param .u64 .ptr .align 1 _Z13kernelgpuFluxIfEvPT_S1_S1_S1_S1_S1_S1_S0_iiiiiiii_param_5,
	.param .u64 .ptr .align 1 _Z13kernelgpuFluxIfEvPT_S1_S1_S1_S1_S1_S1_S0_iiiiiiii_param_6,
	.param .f32 _Z13kernelgpuFluxIfEvPT_S1_S1_S1_S1_S1_S1_S0_iiiiiiii_param_7,
	.param .u32 _Z13kernelgpuFluxIfEvPT_S1_S1_S1_S1_S1_S1_S0_iiiiiiii_param_8,
	.param .u32 _Z13kernelgpuFluxIfEvPT_S1_S1_S1_S1_S1_S1_S0_iiiiiiii_param_9,
	.param .u32 _Z13kernelgpuFluxIfEvPT_S1_S1_S1_S1_S1_S1_S0_iiiiiiii_param_10,
	.param .u32 _Z13kernelgpuFluxIfEvPT_S1_S1_S1_S1_S1_S1_S0_iiiiiiii_param_11,
	.param .u32 _Z13kernelgpuFluxIfEvPT_S1_S1_S1_S1_S1_S1_S0_iiiiiiii_param_12,
	.param .u32 _Z13kernelgpuFluxIfEvPT_S1_S1_S1_S1_S1_S1_S0_iiiiiiii_param_13,
	.param .u32 _Z13kernelgpuFluxIfEvPT_S1_S1_S1_S1_S1_S1_S0_iiiiiiii_param_14,
	.param .u32 _Z13kernelgpuFluxIfEvPT_S1_S1_S1_S1_S1_S1_S0_iiiiiiii_param_15
)
{
	.reg .pred 	%p<3>;
	.reg .b32 	%r<12>;
	.reg .b32 	%f<6>;
	.reg .b64 	%rd<14>;

	ld.param.u64 	%rd4, [_Z13kernelgpuFluxIfEvPT_S1_S1_S1_S1_S1_S1_S0_iiiiiiii_param_0];
	ld.param.u64 	%rd5, [_Z13kernelgpuFluxIfEvPT_S1_S1_S1_S1_S1_S1_S0_iiiiiiii_param_2];
	ld.param.u64 	%rd6, [_Z13kernelgpuFluxIfEvPT_S1_S1_S1_S1_S1_S1_S0_iiiiiiii_param_6];
	ld.param.u32 	%r6, [_Z13kernelgpuFluxIfEvPT_S1_S1_S1_S1_S1_S1_S0_iiiiiiii_param_9];
	mov.u32 	%r7, %tid.x;
	mov.u32 	%r8, %ctaid.x;
	mov.u32 	%r1, %ntid.x;
	mad.lo.s32 	%r11, %r8, %r1, %r7;
	setp.ge.s32 	%p1, %r11, %r6;
	@%p1 bra 	$L__BB1_3;
	mov.u32 	%r9, %nctaid.x;
	mul.lo.s32 	%r3, %r1, %r9;
	cvta.to.global.u64 	%rd1, %rd6;
	cvta.to.global.u64 	%rd2, %rd5;
	cvta.to.global.u64 	%rd3, %rd4;
	mul.wide.s32 	%rd9, %r6, 4;
$L__BB1_2:
	ld.global.f32 	%f1, [%rd1];
	add.s32 	%r10, %r11, %r6;
	mul.wide.s32 	%rd7, %r10, 4;
	add.s64 	%rd8, %rd2, %rd7;
	ld.global.f32 	%f2, [%rd8];
	add.s64 	%rd10, %rd8, %rd9;
	ld.global.f32 	%f3, [%rd10];
	mul.f32 	%f4, %f1, %f2;
	mul.wide.s32 	%rd11, %r11, 4;
	add.s64 	%rd12, %rd3, %rd11;
	st.global.f32 	[%rd12], %f4;
	mul.f32 	%f5, %f1, %f3;
	add.s64 	%rd13, %rd12, %rd9;
	st.global.f32 	[%rd13], %f5;
	add.s32 	%r11, %r11, %r3;
	setp.lt.s32 	%p2, %r11, %r6;
	@%p2 bra 	$L__BB1_2;
$L__BB1_3:
	ret;

}


// ===== COMPILED SASS (sm_100) =====

	.target	sm_100

	.elftype	@"ET_EXEC"


//--------------------- .note.nv.tkinfo           --------------------------
	.section	.note.nv.tkinfo,"",@"SHT_NOTE"
	.sectionflags	@"SHF_NOTE_NV_TKINFO"
	.tkinfo
        /*0018*/ 	.word	0x00000002
        /*0030*/ 	.string	""
        /*0030*/ 	.string	"ptxas"
        /*0030*/ 	.string	"Cuda compilation tools, release 13.0, V13.0.88"
        /*0030*/ 	.string	"Build cuda_13.0.r13.0/compiler.36424714_0"
        /*0030*/ 	.string	"-arch sm_100 -m 64 "



//--------------------- .note.nv.cuinfo           --------------------------
	.section	.note.nv.cuinfo,"",@"SHT_NOTE"
	.sectionflags	@"SHF_NOTE_NV_CUINFO"
        /*0018*/ 	.short	0x0002
        /*001a*/ 	.short	0x0064
        /*001c*/ 	.short	0x0082
	.zero		2


//--------------------- .nv.info                  --------------------------
	.section	.nv.info,"",@"SHT_CUDA_INFO"
	.align	4


	//----- nvinfo : EIATTR_REGCOUNT
	.align		4
        /*0000*/ 	.byte	0x04, 0x2f
        /*0002*/ 	.short	(.L_1 - .L_0)
	.align		4
.L_0:
        /*0004*/ 	.word	index@(_Z13kernelgpuFluxIdEvPT_S1_S1_S1_S1_S1_S1_S0_iiiiiiii)
        /*0008*/ 	.word	0x00000018


	//----- nvinfo : EIATTR_FRAME_SIZE
	.align		4
.L_1:
        /*000c*/ 	.byte	0x04, 0x11
        /*000e*/ 	.short	(.L_3 - .L_2)
	.align		4
.L_2:
        /*0010*/ 	.word	index@(_Z13kernelgpuFluxIdEvPT_S1_S1_S1_S1_S1_S1_S0_iiiiiiii)
        /*0014*/ 	.word	0x00000000


	//----- nvinfo : EIATTR_REGCOUNT
	.align		4
.L_3:
        /*0018*/ 	.byte	0x04, 0x2f
        /*001a*/ 	.short	(.L_5 - .L_4)
	.align		4
.L_4:
        /*001c*/ 	.word	index@(_Z13kernelgpuFluxIfEvPT_S1_S1_S1_S1_S1_S1_S0_iiiiiiii)
        /*0020*/ 	.word	0x0000001a


	//----- nvinfo : EIATTR_FRAME_SIZE
	.align		4
.L_5:
        /*0024*/ 	.byte	0x04, 0x11
        /*0026*/ 	.short	(.L_7 - .L_6)
	.align		4
.L_6:
        /*0028*/ 	.word	index@(_Z13kernelgpuFluxIfEvPT_S1_S1_S1_S1_S1_S1_S0_iiiiiiii)
        /*002c*/ 	.word	0x00000000


	//----- nvinfo : EIATTR_MIN_STACK_SIZE
	.align		4
.L_7:
        /*0030*/ 	.byte	0x04, 0x12
        /*0032*/ 	.short	(.L_9 - .L_8)
	.align		4
.L_8:
        /*0034*/ 	.word	index@(_Z13kernelgpuFluxIfEvPT_S1_S1_S1_S1_S1_S1_S0_iiiiiiii)
        /*0038*/ 	.word	0x00000000


	//----- nvinfo : EIATTR_MIN_STACK_SIZE
	.align		4
.L_9:
        /*003c*/ 	.byte	0x04, 0x12
        /*003e*/ 	.short	(.L_11 - .L_10)
	.align		4
.L_10:
        /*0040*/ 	.word	index@(_Z13kernelgpuFluxIdEvPT_S1_S1_S1_S1_S1_S1_S0_iiiiiiii)
        /*0044*/ 	.word	0x00000000
.L_11:


//--------------------- .nv.compat                --------------------------
	.section	.nv.compat,"",@"SHT_CUDA_COMPAT_INFO"
	.align	4
        /*0000*/ 	.byte	0x02, 0x09, 0x00, 0x00, 0x02, 0x02, 0x01, 0x00, 0x02, 0x05, 0x05, 0x00, 0x03, 0x07, 0x01, 0x01
        /*0010*/ 	.byte	0x02, 0x03, 0x00, 0x00, 0x02, 0x06, 0x01, 0x00, 0x04, 0x0b, 0x08, 0x00, 0x01, 0x00, 0x00, 0x00
        /*0020*/ 	.byte	0x00, 0x00, 0x00, 0x00


//--------------------- .nv.info._Z13kernelgpuFluxIfEvPT_S1_S1_S1_S1_S1_S1_S0_iiiiiiii --------------------------
	.section	.nv.info._Z13kernelgpuFluxIfEvPT_S1_S1_S1_S1_S1_S1_S0_iiiiiiii,"",@"SHT_CUDA_INFO"
	.sectionflags	@""
	.align	4


	//----- nvinfo : EIATTR_CUDA_API_VERSION
	.align		4
        /*0000*/ 	.byte	0x04, 0x37
        /*0002*/ 	.short	(.L_13 - .L_12)
.L_12:
        /*0004*/ 	.word	0x00000082


	//----- nvinfo : EIATTR_KPARAM_INFO
	.align		4
.L_13:
        /*0008*/ 	.byte	0x04, 0x17
        /*000a*/ 	.short	(.L_15 - .L_14)
.L_14:
        /*000c*/ 	.word	0x00000000
        /*0010*/ 	.short	0x000f
        /*0012*/ 	.short	0x0058
        /*0014*/ 	.byte	0x00, 0xf0, 0x11, 0x00


	//----- nvinfo : EIATTR_KPARAM_INFO
	.align		4
.L_15:
        /*0018*/ 	.byte	0x04, 0x17
        /*001a*/ 	.short	(.L_17 - .L_16)
.L_16:
        /*001c*/ 	.word	0x00000000
        /*0020*/ 	.short	0x000e
        /*0022*/ 	.short	0x0054
        /*0024*/ 	.byte	0x00, 0xf0, 0x11, 0x00


	//----- nvinfo : EIATTR_KPARAM_INFO
	.align		4
.L_17:
        /*0028*/ 	.byte	0x04, 0x17
        /*002a*/ 	.short	(.L_19 - .L_18)
.L_18:
        /*002c*/ 	.word	0x00000000
        /*0030*/ 	.short	0x000d
        /*0032*/ 	.short	0x0050
        /*0034*/ 	.byte	0x00, 0xf0, 0x11, 0x00


	//----- nvinfo : EIATTR_KPARAM_INFO
	.align		4
.L_19:
        /*0038*/ 	.byte	0x04, 0x17
        /*003a*/ 	.short	(.L_21 - .L_20)
.L_20:
        /*003c*/ 	.word	0x00000000
        /*0040*/ 	.short	0x000c
        /*0042*/ 	.short	0x004c
        /*0044*/ 	.byte	0x00, 0xf0, 0x11, 0x00


	//----- nvinfo : EIATTR_KPARAM_INFO
	.align		4
.L_21:
        /*0048*/ 	.byte	0x04, 0x17
        /*004a*/ 	.short	(.L_23 - .L_22)
.L_22:
        /*004c*/ 	.word	0x00000000
        /*0050*/ 	.short	0x000b
        /*0052*/ 	.short	0x0048
        /*0054*/ 	.byte	0x00, 0xf0, 0x11, 0x00


	//----- nvinfo : EIATTR_KPARAM_INFO
	.align		4
.L_23:
        /*0058*/ 	.byte	0x04, 0x17
        /*005a*/ 	.short	(.L_25 - .L_24)
.L_24:
        /*005c*/ 	.word	0x00000000
        /*0060*/ 	.short	0x000a
        /*0062*/ 	.short	0x0044
        /*0064*/ 	.byte	0x00, 0xf0, 0x11, 0x00


	//----- nvinfo : EIATTR_KPARAM_INFO
	.align		4
.L_25:
        /*0068*/ 	.byte	0x04, 0x17
        /*006a*/ 	.short	(.L_27 - .L_26)
.L_26:
        /*006c*/ 	.word	0x00000000
        /*0070*/ 	.short	0x0009
        /*0072*/ 	.short	0x0040
        /*0074*/ 	.byte	0x00, 0xf0, 0x11, 0x00


	//----- nvinfo : EIATTR_KPARAM_INFO
	.align		4
.L_27:
        /*0078*/ 	.byte	0x04, 0x17
        /*007a*/ 	.short	(.L_29 - .L_28)
.L_28:
        /*007c*/ 	.word	0x00000000
        /*0080*/ 	.short	0x0008
        /*0082*/ 	.short	0x003c
        /*0084*/ 	.byte	0x00, 0xf0, 0x11, 0x00


	//----- nvinfo : EIATTR_KPARAM_INFO
	.align		4
.L_29:
        /*0088*/ 	.byte	0x04, 0x17
        /*008a*/ 	.short	(.L_31 - .L_30)
.L_30:
        /*008c*/ 	.word	0x00000000
        /*0090*/ 	.short	0x0007
        /*0092*/ 	.short	0x0038
        /*0094*/ 	.byte	0x00, 0xf0, 0x11, 0x00


	//----- nvinfo : EIATTR_KPARAM_INFO
	.align		4
.L_31:
        /*0098*/ 	.byte	0x04, 0x17
        /*009a*/ 	.short	(.L_33 - .L_32)
.L_32:
        /*009c*/ 	.word	0x00000000
        /*00a0*/ 	.short	0x0006
        /*00a2*/ 	.short	0x0030
        /*00a4*/ 	.byte	0x00, 0xf5, 0x21, 0x00


	//----- nvinfo : EIATTR_KPARAM_INFO
	.align		4
.L_33:
        /*00a8*/ 	.byte	0x04, 0x17
        /*00aa*/ 	.short	(.L_35 - .L_34)
.L_34:
        /*00ac*/ 	.word	0x00000000
        /*00b0*/ 	.short	0x0005
        /*00b2*/ 	.short	0x0028
        /*00b4*/ 	.byte	0x00, 0xf5, 0x21, 0x00


	//----- nvinfo : EIATTR_KPARAM_INFO
	.align		4
.L_35:
        /*00b8*/ 	.byte	0x04, 0x17
        /*00ba*/ 	.short	(.L_37 - .L_36)
.L_36:
        /*00bc*/ 	.word	0x00000000
        /*00c0*/ 	.short	0x0004
        /*00c2*/ 	.short	0x0020
        /*00c4*/ 	.byte	0x00, 0xf5, 0x21, 0x00


	//----- nvinfo : EIATTR_KPARAM_INFO
	.align		4
.L_37:
        /*00c8*/ 	.byte	0x04, 0x17
        /*00ca*/ 	.short	(.L_39 - .L_38)
.L_38:
        /*00cc*/ 	.word	0x00000000
        /*00d0*/ 	.short	0x0003
        /*00d2*/ 	.short	0x0018
        /*00d4*/ 	.byte	0x00, 0xf5, 0x21, 0x00


	//----- nvinfo : EIATTR_KPARAM_INFO
	.align		4
.L_39:
        /*00d8*/ 	.byte	0x04, 0x17
        /*00da*/ 	.short	(.L_41 - .L_40)
.L_40:
        /*00dc*/ 	.word	0x00000000
        /*00e0*/ 	.short	0x0002
        /*00e2*/ 	.short	0x0010
        /*00e4*/ 	.byte	0x00, 0xf5, 0x21, 0x00


	//----- nvinfo : EIATTR_KPARAM_INFO
	.align		4
.L_41:
        /*00e8*/ 	.byte	0x04, 0x17
        /*00ea*/ 	.short	(.L_43 - .L_42)
.L_42:
        /*00ec*/ 	.word	0x00000000
        /*00f0*/ 	.short	0x0001
        /*00f2*/ 	.short	0x0008
        /*00f4*/ 	.byte	0x00, 0xf5, 0x21, 0x00


	//----- nvinfo : EIATTR_KPARAM_INFO
	.align		4
.L_43:
        /*00f8*/ 	.byte	0x04, 0x17
        /*00fa*/ 	.short	(.L_45 - .L_44)
.L_44:
        /*00fc*/ 	.word	0x00000000
        /*0100*/ 	.short	0x0000
        /*0102*/ 	.short	0x0000
        /*0104*/ 	.byte	0x00, 0xf5, 0x21, 0x00


	//----- nvinfo : EIATTR_SPARSE_MMA_MASK
	.align		4
.L_45:
        /*0108*/ 	.byte	0x03, 0x50
        /*010a*/ 	.short	0x0000


	//----- nvinfo : EIATTR_MAXREG_COUNT
	.align		4
        /*010c*/ 	.byte	0x03, 0x1b
        /*010e*/ 	.short	0x00ff


	//----- nvinfo : EIATTR_MERCURY_ISA_VERSION
	.align		4
        /*0110*/ 	.byte	0x03, 0x5f
        /*0112*/ 	.short	0x0101


	//----- nvinfo : EIATTR_VRC_CTA_INIT_COUNT
	.align		4
        /*0114*/ 	.byte	0x02, 0x4a
	.zero		1
	.zero		1


	//----- nvinfo : EIATTR_EXIT_INSTR_OFFSETS
	.align		4
        /*0118*/ 	.byte	0x04, 0x1c
        /*011a*/ 	.short	(.L_47 - .L_46)


	//   ....[0]....
.L_46:
        /*011c*/ 	.word	0x00000070


	//   ....[1]....
        /*0120*/ 	.word	0x000001d0


	//----- nvinfo : EIATTR_CRS_STACK_SIZE
	.align		4
.L_47:
        /*0124*/ 	.byte	0x04, 0x1e
        /*0126*/ 	.short	(.L_49 - .L_48)
.L_48:
        /*0128*/ 	.word	0x00000000


	//----- nvinfo : EIATTR_CBANK_PARAM_SIZE
	.align		4
.L_49:
        /*012c*/ 	.byte	0x03, 0x19
        /*012e*/ 	.short	0x005c


	//----- nvinfo : EIATTR_PARAM_CBANK
	.align		4
        /*0130*/ 	.byte	0x04, 0x0a
        /*0132*/ 	.short	(.L_51 - .L_50)
	.align		4
.L_50:
        /*0134*/ 	.word	index@(.nv.constant0._Z13kernelgpuFluxIfEvPT_S1_S1_S1_S1_S1_S1_S0_iiiiiiii)
        /*0138*/ 	.short	0x0380
        /*013a*/ 	.short	0x005c


	//----- nvinfo : EIATTR_SW_WAR
	.align		4
.L_51:
        /*013c*/ 	.byte	0x04, 0x36
        /*013e*/ 	.short	(.L_53 - .L_52)
.L_52:
        /*0140*/ 	.word	0x00000008
.L_53:


//--------------------- .nv.info._Z13kernelgpuFluxIdEvPT_S1_S1_S1_S1_S1_S1_S0_iiiiiiii --------------------------
	.section	.nv.info._Z13kernelgpuFluxIdEvPT_S1_S1_S1_S1_S1_S1_S0_iiiiiiii,"",@"SHT_CUDA_INFO"
	.sectionflags	@""
	.align	4


	//----- nvinfo : EIATTR_CUDA_API_VERSION
	.align		4
        /*0000*/ 	.byte	0x04, 0x37
        /*0002*/ 	.short	(.L_55 - .L_54)
.L_54:
        /*0004*/ 	.word	0x00000082


	//----- nvinfo : EIATTR_KPARAM_INFO
	.align		4
.L_55:
        /*0008*/ 	.byte	0x04, 0x17
        /*000a*/ 	.short	(.L_57 - .L_56)
.L_56:
        /*000c*/ 	.word	0x00000000
        /*0010*/ 	.short	0x000f
        /*0012*/ 	.short	0x005c
        /*0014*/ 	.byte	0x00, 0xf0, 0x11, 0x00


	//----- nvinfo : EIATTR_KPARAM_INFO
	.align		4
.L_57:
        /*0018*/ 	.byte	0x04, 0x17
        /*001a*/ 	.short	(.L_59 - .L_58)
.L_58:
        /*001c*/ 	.word	0x00000000
        /*0020*/ 	.short	0x000e
        /*0022*/ 	.short	0x0058
        /*0024*/ 	.byte	0x00, 0xf0, 0x11, 0x00


	//----- nvinfo : EIATTR_KPARAM_INFO
	.align		4
.L_59:
        /*0028*/ 	.byte	0x04, 0x17
        /*002a*/ 	.short	(.L_61 - .L_60)
.L_60:
        /*002c*/ 	.word	0x00000000
        /*0030*/ 	.short	0x000d
        /*0032*/ 	.short	0x0054
        /*0034*/ 	.byte	0x00, 0xf0, 0x11, 0x00


	//----- nvinfo : EIATTR_KPARAM_INFO
	.align		4
.L_61:
        /*0038*/ 	.byte	0x04, 0x17
        /*003a*/ 	.short	(.L_63 - .L_62)
.L_62:
        /*003c*/ 	.word	0x00000000
        /*0040*/ 	.short	0x000c
        /*0042*/ 	.short	0x0050
        /*0044*/ 	.byte	0x00, 0xf0, 0x11, 0x00


	//----- nvinfo : EIATTR_KPARAM_INFO
	.align		4
.L_63:
        /*0048*/ 	.byte	0x04, 0x17
        /*004a*/ 	.short	(.L_65 - .L_64)
.L_64:
        /*004c*/ 	.word	0x00000000
        /*0050*/ 	.short	0x000b
        /*0052*/ 	.short	0x004c
        /*0054*/ 	.byte	0x00, 0xf0, 0x11, 0x00


	//----- nvinfo : EIATTR_KPARAM_INFO
	.align		4
.L_65:
        /*0058*/ 	.byte	0x04, 0x17
        /*005a*/ 	.short	(.L_67 - .L_66)
.L_66:
        /*005c*/ 	.word	0x00000000
        /*0060*/ 	.short	0x000a
        /*0062*/ 	.short	0x0048
        /*0064*/ 	.byte	0x00, 0xf0, 0x11, 0x00


	//----- nvinfo : EIATTR_KPARAM_INFO
	.align		4
.L_67:
        /*0068*/ 	.byte	0x04, 0x17
        /*006a*/ 	.short	(.L_69 - .L_68)
.L_68:
        /*006c*/ 	.word	0x00000000
        /*0070*/ 	.short	0x0009
        /*0072*/ 	.short	0x0044
        /*0074*/ 	.byte	0x00, 0xf0, 0x11, 0x00


	//----- nvinfo : EIATTR_KPARAM_INFO
	.align		4
.L_69:
        /*0078*/ 	.byte	0x04, 0x17
        /*007a*/ 	.short	(.L_71 - .L_70)
.L_70:
        /*007c*/ 	.word	0x00000000
        /*0080*/ 	.short	0x0008
        /*0082*/ 	.short	0x0040
        /*0084*/ 	.byte	0x00, 0xf0, 0x11, 0x00


	//----- nvinfo : EIATTR_KPARAM_INFO
	.align		4
.L_71:
        /*0088*/ 	.byte	0x04, 0x17
        /*008a*/ 	.short	(.L_73 - .L_72)
.L_72:
        /*008c*/ 	.word	0x00000000
        /*0090*/ 	.short	0x0007
        /*0092*/ 	.short	0x0038
        /*0094*/ 	.byte	0x00, 0xf0, 0x21, 0x00


	//----- nvinfo : EIATTR_KPARAM_INFO
	.align		4
.L_73:
        /*0098*/ 	.byte	0x04, 0x17
        /*009a*/ 	.short	(.L_75 - .L_74)
.L_74:
        /*009c*/ 	.word	0x00000000
        /*00a0*/ 	.short	0x0006
        /*00a2*/ 	.short	0x0030
        /*00a4*/ 	.byte	0x00, 0xf5, 0x21, 0x00


	//----- nvinfo : EIATTR_KPARAM_INFO
	.align		4
.L_75:
        /*00a8*/ 	.byte	0x04, 0x17
        /*00aa*/ 	.short	(.L_77 - .L_76)
.L_76:
        /*00ac*/ 	.word	0x00000000
        /*00b0*/ 	.short	0x0005
        /*00b2*/ 	.short	0x0028
        /*00b4*/ 	.byte	0x00, 0xf5, 0x21, 0x00


	//----- nvinfo : EIATTR_KPARAM_INFO
	.align		4
.L_77:
        /*00b8*/ 	.byte	0x04, 0x17
        /*00ba*/ 	.short	(.L_79 - .L_78)
.L_78:
        /*00bc*/ 	.word	0x00000000
        /*00c0*/ 	.short	0x0004
        /*00c2*/ 	.short	0x0020
        /*00c4*/ 	.byte	0x00, 0xf5, 0x21, 0x00


	//----- nvinfo : EIATTR_KPARAM_INFO
	.align		4
.L_79:
        /*00c8*/ 	.byte	0x04, 0x17
        /*00ca*/ 	.short	(.L_81 - .L_80)
.L_80:
        /*00cc*/ 	.word	0x00000000
        /*00d0*/ 	.short	0x0003
        /*00d2*/ 	.short	0x0018
        /*00d4*/ 	.byte	0x00, 0xf5, 0x21, 0x00


	//----- nvinfo : EIATTR_KPARAM_INFO
	.align		4
.L_81:
        /*00d8*/ 	.byte	0x04, 0x17
        /*00da*/ 	.short	(.L_83 - .L_82)
.L_82:
        /*00dc*/ 	.word	0x00000000
        /*00e0*/ 	.short	0x0002
        /*00e2*/ 	.short	0x0010
        /*00e4*/ 	.byte	0x00, 0xf5, 0x21, 0x00


	//----- nvinfo : EIATTR_KPARAM_INFO
	.align		4
.L_83:
        /*00e8*/ 	.byte	0x04, 0x17
        /*00ea*/ 	.short	(.L_85 - .L_84)
.L_84:
        /*00ec*/ 	.word	0x00000000
        /*00f0*/ 	.short	0x0001
        /*00f2*/ 	.short	0x0008
        /*00f4*/ 	.byte	0x00, 0xf5, 0x21, 0x00


	//----- nvinfo : EIATTR_KPARAM_INFO
	.align		4
.L_85:
        /*00f8*/ 	.byte	0x04, 0x17
        /*00fa*/ 	.short	(.L_87 - .L_86)
.L_86:
        /*00fc*/ 	.word	0x00000000
        /*0100*/ 	.short	0x0000
        /*0102*/ 	.short	0x0000
        /*0104*/ 	.byte	0x00, 0xf5, 0x21, 0x00


	//----- nvinfo : EIATTR_SPARSE_MMA_MASK
	.align		4
.L_87:
        /*0108*/ 	.byte	0x03, 0x50
        /*010a*/ 	.short	0x0000


	//----- nvinfo : EIATTR_MAXREG_COUNT
	.align		4
        /*010c*/ 	.byte	0x03, 0x1b
        /*010e*/ 	.short	0x00ff


	//----- nvinfo : EIATTR_MERCURY_ISA_VERSION
	.align		4
        /*0110*/ 	.byte	0x03, 0x5f
        /*0112*/ 	.short	0x0101


	//----- nvinfo : EIATTR_VRC_CTA_INIT_COUNT
	.align		4
        /*0114*/ 	.byte	0x02, 0x4a
	.zero		1
	.zero		1


	//----- nvinfo : EIATTR_EXIT_INSTR_OFFSETS
	.align		4
        /*0118*/ 	.byte	0x04, 0x1c
        /*011a*/ 	.short	(.L_89 - .L_88)


	//   ....[0]....
.L_88:
        /*011c*/ 	.word	0x00000070


	//   ....[1]....
        /*0120*/ 	.word	0x000001e0


	//----- nvinfo : EIATTR_CRS_STACK_SIZE
	.align		4
.L_89:
        /*0124*/ 	.byte	0x04, 0x1e
        /*0126*/ 	.short	(.L_91 - .L_90)
.L_90:
        /*0128*/ 	.word	0x00000000


	//----- nvinfo : EIATTR_CBANK_PARAM_SIZE
	.align		4
.L_91:
        /*012c*/ 	.byte	0x03, 0x19
        /*012e*/ 	.short	0x0060


	//----- nvinfo : EIATTR_PARAM_CBANK
	.align		4
        /*0130*/ 	.byte	0x04, 0x0a
        /*0132*/ 	.short	(.L_93 - .L_92)
	.align		4
.L_92:
        /*0134*/ 	.word	index@(.nv.constant0._Z13kernelgpuFluxIdEvPT_S1_S1_S1_S1_S1_S1_S0_iiiiiiii)
        /*0138*/ 	.short	0x0380
        /*013a*/ 	.short	0x0060


	//----- nvinfo : EIATTR_SW_WAR
	.align		4
.L_93:
        /*013c*/ 	.byte	0x04, 0x36
        /*013e*/ 	.short	(.L_95 - .L_94)
.L_94:
        /*0140*/ 	.word	0x00000008
.L_95:


//--------------------- .nv.callgraph             --------------------------
	.section	.nv.callgraph,"",@"SHT_CUDA_CALLGRAPH"
	.align	4
	.sectionentsize	8
	.align		4
        /*0000*/ 	.word	0x00000000
	.align		4
        /*0004*/ 	.word	0xffffffff
	.align		4
        /*0008*/ 	.word	0x00000000
	.align		4
        /*000c*/ 	.word	0xfffffffe
	.align		4
        /*0010*/ 	.word	0x00000000
	.align		4
        /*0014*/ 	.word	0xfffffffd
	.align		4
        /*0018*/ 	.word	0x00000000
	.align		4
        /*001c*/ 	.word	0xfffffffc


//--------------------- .text._Z13kernelgpuFluxIfEvPT_S1_S1_S1_S1_S1_S1_S0_iiiiiiii --------------------------
	.section	.text._Z13kernelgpuFluxIfEvPT_S1_S1_S1_S1_S1_S1_S0_iiiiiiii,"ax",@progbits
	.align	128
        .global         _Z13kernelgpuFluxIfEvPT_S1_S1_S1_S1_S1_S1_S0_iiiiiiii
        .type           _Z13kernelgpuFluxIfEvPT_S1_S1_S1_S1_S1_S1_S0_iiiiiiii,@function
        .size           _Z13kernelgpuFluxIfEvPT_S1_S1_S1_S1_S1_S1_S0_iiiiiiii,(.L_x_4 - _Z13kernelgpuFluxIfEvPT_S1_S1_S1_S1_S1_S1_S0_iiiiiiii)
        .other          _Z13kernelgpuFluxIfEvPT_S1_S1_S1_S1_S1_S1_S0_iiiiiiii,@"STO_CUDA_ENTRY STV_DEFAULT"
_Z13kernelgpuFluxIfEvPT_S1_S1_S1_S1_S1_S1_S0_iiiiiiii:
.text._Z13kernelgpuFluxIfEvPT_S1_S1_S1_S1_S1_S1_S0_iiiiiiii:
[----:B------:R-:W-:Y:S01]  /*0000*/  LDC R1, c[0x0][0x37c] ;  /* 0x0000df00ff017b82 */ /* 0x000fe20000000800 */
[----:B------:R-:W0:Y:S07]  /*0010*/  S2R R0, SR_TID.X ;  /* 0x0000000000007919 */ /* 0x000e2e0000002100 */
[----:B------:R-:W0:Y:S08]  /*0020*/  S2UR UR4, SR_CTAID.X ;  /* 0x00000000000479c3 */ /* 0x000e300000002500 */
[----:B------:R-:W0:Y:S08]  /*0030*/  LDC R17, c[0x0][0x360] ;  /* 0x0000d800ff117b82 */ /* 0x000e300000000800 */
[----:B------:R-:W1:Y:S01]  /*0040*/  LDC R23, c[0x0][0x3c0] ;  /* 0x0000f000ff177b82 */ /* 0x000e620000000800 */
[----:B0-----:R-:W-:-:S05]  /*0050*/  IMAD R0, R17, UR4, R0 ;  /* 0x0000000411007c24 */ /* 0x001fca000f8e0200 */
[----:B-1----:R-:W-:-:S13]  /*0060*/  ISETP.GE.AND P0, PT, R0, R23, PT ;  /* 0x000000170000720c */ /* 0x002fda0003f06270 */
[----:B------:R-:W-:Y:S05]  /*0070*/  @P0 EXIT ;  /* 0x000000000000094d */ /* 0x000fea0003800000 */
[----:B------:R-:W0:Y:S01]  /*0080*/  LDC.64 R2, c[0x0][0x3b0] ;  /* 0x0000ec00ff027b82 */ /* 0x000e220000000a00 */
[----:B------:R-:W1:Y:S01]  /*0090*/  LDCU UR4, c[0x0][0x370] ;  /* 0x00006e00ff0477ac */ /* 0x000e620008000800 */
[----:B------:R-:W2:Y:S06]  /*00a0*/  LDCU.64 UR6, c[0x0][0x358] ;  /* 0x00006b00ff0677ac */ /* 0x000eac0008000a00 */
[----:B------:R-:W3:Y:S08]  /*00b0*/  LDC.64 R4, c[0x0][0x390] ;  /* 0x0000e400ff047b82 */ /* 0x000ef00000000a00 */
[----:B------:R-:W4:Y:S01]  /*00c0*/  LDC.64 R6, c[0x0][0x380] ;  /* 0x0000e000ff067b82 */ /* 0x000f220000000a00 */
[----:B-1----:R-:W-:-:S07]  /*00d0*/  IMAD R17, R17, UR4, RZ ;  /* 0x0000000411117c24 */ /* 0x002fce000f8e02ff */
.L_x_0:
[----:B------:R-:W-:Y:S01]  /*00e0*/  IADD3 R9, PT, PT, R0, R23, RZ ;  /* 0x0000001700097210 */ /* 0x000fe20007ffe0ff */
[----:B0-2---:R-:W2:Y:S04]  /*00f0*/  LDG.E R16, desc[UR6][R2.64] ;  /* 0x0000000602107981 */ /* 0x005ea8000c1e1900 */
[----:B---3--:R-:W-:-:S04]  /*0100*/  IMAD.WIDE R8, R9, 0x4, R4 ;  /* 0x0000000409087825 */ /* 0x008fc800078e0204 */
[----:B------:R-:W-:Y:S02]  /*0110*/  IMAD.WIDE R10, R23, 0x4, R8 ;  /* 0x00000004170a7825 */ /* 0x000fe400078e0208 */
[----:B------:R-:W2:Y:S04]  /*0120*/  LDG.E R9, desc[UR6][R8.64] ;  /* 0x0000000608097981 */ /* 0x000ea8000c1e1900 */
[----:B------:R-:W3:Y:S01]  /*0130*/  LDG.E R11, desc[UR6][R10.64] ;  /* 0x000000060a0b7981 */ /* 0x000ee2000c1e1900 */
[----:B-1--4-:R-:W-:-:S04]  /*0140*/  IMAD.WIDE R12, R0, 0x4, R6 ;  /* 0x00000004000c7825 */ /* 0x012fc800078e0206 */
[----:B------:R-:W-:Y:S01]  /*0150*/  IMAD.WIDE R14, R23, 0x4, R12 ;  /* 0x00000004170e7825 */ /* 0x000fe200078e020c */
[----:B------:R-:W-:-:S04]  /*0160*/  IADD3 R0, PT, PT, R17, R0, RZ ;  /* 0x0000000011007210 */ /* 0x000fc80007ffe0ff */
[----:B------:R-:W-:Y:S01]  /*0170*/  ISETP.GE.AND P0, PT, R0, R23, PT ;  /* 0x000000170000720c */ /* 0x000fe20003f06270 */
[C---:B--2---:R-:W-:Y:S01]  /*0180*/  FMUL R19, R16.reuse, R9 ;  /* 0x0000000910137220 */ /* 0x044fe20000400000 */
[----:B---3--:R-:W-:-:S04]  /*0190*/  FMUL R21, R16, R11 ;  /* 0x0000000b10157220 */ /* 0x008fc80000400000 */
[----:B------:R1:W-:Y:S04]  /*01a0*/  STG.E desc[UR6][R12.64], R19 ;  /* 0x000000130c007986 */ /* 0x0003e8000c101906 */
[----:B------:R1:W-:Y:S03]  /*01b0*/  STG.E desc[UR6][R14.64], R21 ;  /* 0x000000150e007986 */ /* 0x0003e6000c101906 */
[----:B------:R-:W-:Y:S05]  /*01c0*/  @!P0 BRA `(.L_x_0) ;  /* 0xfffffffc00c48947 */ /* 0x000fea000383ffff */
[----:B------:R-:W-:Y:S05]  /*01d0*/  EXIT ;  /* 0x000000000000794d */ /* 0x000fea0003800000 */
.L_x_1:
[----:B------:R-:W-:-:S00]  /*01e0*/  BRA `(.L_x_1) ;  /* 0xfffffffc00fc7947 */ /* 0x000fc0000383ffff */
[----:B------:R-:W-:-:S00]  /*01f0*/  NOP ;  /* 0x0000000000007918 */ /* 0x000fc00000000000 */
        /* <DEDUP_REMOVED lines=8> */
.L_x_4:


//--------------------- .text._Z13kernelgpuFluxIdEvPT_S1_S1_S1_S1_S1_S1_S0_iiiiiiii --------------------------
	.section	.text._Z13kernelgpuFluxIdEvPT_S1_S1_S1_S1_S1_S1_S0_iiiiiiii,"ax",@progbits
	.align	128
        .global         _Z13kernelgpuFluxIdEvPT_S1_S1_S1_S1_S1_S1_S0_iiiiiiii
        .type           _Z13kernelgpuFluxIdEvPT_S1_S1_S1_S1_S1_S1_S0_iiiiiiii,@function
        .size           _Z13kernelgpuFluxIdEvPT_S1_S1_S1_S1_S1_S1_S0_iiiiiiii,(.L_x_5 - _Z13kernelgpuFluxIdEvPT_S1_S1_S1_S1_S1_S1_S0_iiiiiiii)
        .other          _Z13kernelgpuFluxIdEvPT_S1_S1_S1_S1_S1_S1_S0_iiiiiiii,@"STO_CUDA_ENTRY STV_DEFAULT"
_Z13kernelgpuFluxIdEvPT_S1_S1_S1_S1_S1_S1_S0_iiiiiiii:
.text._Z13kernelgpuFluxIdEvPT_S1_S1_S1_S1_S1_S1_S0_iiiiiiii:
        /* <DEDUP_REMOVED lines=10> */
[----:B------:R-:W-:Y:S01]  /*00a0*/  MOV R21, R9 ;  /* 0x0000000900157202 */ /* 0x000fe20000000f00 */
[----:B------:R-:W2:Y:S05]  /*00b0*/  LDCU.64 UR6, c[0x0][0x358] ;  /* 0x00006b00ff0677ac */ /* 0x000eaa0008000a00 */
[----:B------:R-:W3:Y:S08]  /*00c0*/  LDC.64 R4, c[0x0][0x390] ;  /* 0x0000e400ff047b82 */ /* 0x000ef00000000a00 */
[----:B------:R-:W4:Y:S01]  /*00d0*/  LDC.64 R2, c[0x0][0x380] ;  /* 0x0000e000ff027b82 */ /* 0x000f220000000a00 */
[----:B-1----:R-:W-:-:S07]  /*00e0*/  IMAD R20, R20, UR4, RZ ;  /* 0x0000000414147c24 */ /* 0x002fce000f8e02ff */
.L_x_2:
[----:B------:R-:W-:Y:S01]  /*00f0*/  IADD3 R11, PT, PT, R21, R0, RZ ;  /* 0x00000000150b7210 */ /* 0x000fe20007ffe0ff */
[----:B012---:R-:W2:Y:S04]  /*0100*/  LDG.E.64 R8, desc[UR6][R6.64] ;  /* 0x0000000606087981 */ /* 0x007ea8000c1e1b00 */
[----:B---3--:R-:W-:-:S04]  /*0110*/  IMAD.WIDE R10, R11, 0x8, R4 ;  /* 0x000000080b0a7825 */ /* 0x008fc800078e0204 */
[----:B------:R-:W-:Y:S02]  /*0120*/  IMAD.WIDE R12, R0, 0x8, R10 ;  /* 0x00000008000c7825 */ /* 0x000fe400078e020a */
[----:B------:R-:W2:Y:S04]  /*0130*/  LDG.E.64 R10, desc[UR6][R10.64] ;  /* 0x000000060a0a7981 */ /* 0x000ea8000c1e1b00 */
[----:B------:R-:W3:Y:S01]  /*0140*/  LDG.E.64 R12, desc[UR6][R12.64] ;  /* 0x000000060c0c7981 */ /* 0x000ee2000c1e1b00 */
[----:B----4-:R-:W-:-:S04]  /*0150*/  IMAD.WIDE R16, R21, 0x8, R2 ;  /* 0x0000000815107825 */ /* 0x010fc800078e0202 */
[----:B------:R-:W-:Y:S01]  /*0160*/  IMAD.WIDE R18, R0, 0x8, R16 ;  /* 0x0000000800127825 */ /* 0x000fe200078e0210 */
[----:B------:R-:W-:-:S04]  /*0170*/  IADD3 R21, PT, PT, R20, R21, RZ ;  /* 0x0000001514157210 */ /* 0x000fc80007ffe0ff */
[----:B------:R-:W-:Y:S01]  /*0180*/  ISETP.GE.AND P0, PT, R21, R0, PT ;  /* 0x000000001500720c */ /* 0x000fe20003f06270 */
[C---:B--2---:R-:W-:Y:S02]  /*0190*/  DMUL R14, R8.reuse, R10 ;  /* 0x0000000a080e7228 */ /* 0x044fe40000000000 */
[----:B---3--:R-:W-:-:S05]  /*01a0*/  DMUL R8, R8, R12 ;  /* 0x0000000c08087228 */ /* 0x008fca0000000000 */
[----:B------:R1:W-:Y:S04]  /*01b0*/  STG.E.64 desc[UR6][R16.64], R14 ;  /* 0x0000000e10007986 */ /* 0x0003e8000c101b06 */
[----:B------:R1:W-:Y:S01]  /*01c0*/  STG.E.64 desc[UR6][R18.64], R8 ;  /* 0x0000000812007986 */ /* 0x0003e2000c101b06 */
[----:B------:R-:W-:Y:S05]  /*01d0*/  @!P0 BRA `(.L_x_2) ;  /* 0xfffffffc00c48947 */ /* 0x000fea000383ffff */
[----:B------:R-:W-:Y:S05]  /*01e0*/  EXIT ;  /* 0x000000000000794d */ /* 0x000fea0003800000 */
.L_x_3:
        /* <DEDUP_REMOVED lines=9> */
.L_x_5:


//--------------------- .nv.shared.reserved.0     --------------------------
	.section	.nv.shared.reserved.0,"aw",@nobits
	.weak		__nv_reservedSMEM_offset_0_alias
	.size		__nv_reservedSMEM_offset_0_alias, 0, 64
	.other		__nv_reservedSMEM_offset_0_alias,@"STO_CUDA_RESERVED_SHARED STV_DEFAULT"
__nv_reservedSMEM_offset_0_alias:
	.zero		0
	.zero		64


//--------------------- .nv.constant0._Z13kernelgpuFluxIfEvPT_S1_S1_S1_S1_S1_S1_S0_iiiiiiii --------------------------
	.section	.nv.constant0._Z13kernelgpuFluxIfEvPT_S1_S1_S1_S1_S1_S1_S0_iiiiiiii,"a",@progbits
	.sectionflags	@""
	.align	4
.nv.constant0._Z13kernelgpuFluxIfEvPT_S1_S1_S1_S1_S1_S1_S0_iiiiiiii:
	.zero		988


//--------------------- .nv.constant0._Z13kernelgpuFluxIdEvPT_S1_S1_S1_S1_S1_S1_S0_iiiiiiii --------------------------
	.section	.nv.constant0._Z13kernelgpuFluxIdEvPT_S1_S1_S1_S1_S1_S1_S0_iiiiiiii,"a",@progbits
	.sectionflags	@""
	.align	4
.nv.constant0._Z13kernelgpuFluxIdEvPT_S1_S1_S1_S1_S1_S1_S0_iiiiiiii:
	.zero		992


//--------------------- SYMBOLS --------------------------

	.type		.nv.reservedSmem.offset0,@object
	.size		.nv.reservedSmem.offset0,0x4
